	.headerflags	@"EF_CUDA_TEXMODE_UNIFIED EF_CUDA_64BIT_ADDRESS EF_CUDA_ACCELERATORS EF_CUDA_SM90 EF_CUDA_VIRTUAL_SM(EF_CUDA_SM90)"
	.elftype	@"ET_EXEC"


//--------------------- .nv.info                  --------------------------
	.section	.nv.info,"",@"SHT_CUDA_INFO"
	.align	4


	//----- nvinfo : EIATTR_REGCOUNT
	.align		4
        /*0000*/ 	.byte	0x04, 0x2f
        /*0002*/ 	.short	(.L_1 - .L_0)
	.align		4
.L_0:
        /*0004*/ 	.word	index@(triton_poi_fused_convolution_div_max_pool2d_with_indices_relu_sub_10)
        /*0008*/ 	.word	0x00000020


	//----- nvinfo : EIATTR_MIN_STACK_SIZE
	.align		4
.L_1:
        /*000c*/ 	.byte	0x04, 0x12
        /*000e*/ 	.short	(.L_3 - .L_2)
	.align		4
.L_2:
        /*0010*/ 	.word	index@(triton_poi_fused_convolution_div_max_pool2d_with_indices_relu_sub_10)
        /*0014*/ 	.word	0x00000000


	//----- nvinfo : EIATTR_FRAME_SIZE
	.align		4
.L_3:
        /*0018*/ 	.byte	0x04, 0x11
        /*001a*/ 	.short	(.L_5 - .L_4)
	.align		4
.L_4:
        /*001c*/ 	.word	index@(triton_poi_fused_convolution_div_max_pool2d_with_indices_relu_sub_10)
        /*0020*/ 	.word	0x00000000


	//----- nvinfo : EIATTR_MIN_STACK_SIZE
	.align		4
.L_5:
        /*0024*/ 	.byte	0x04, 0x12
        /*0026*/ 	.short	(.L_7 - .L_6)
	.align		4
.L_6:
        /*0028*/ 	.word	index@(triton_poi_fused_convolution_div_max_pool2d_with_indices_relu_sub_10)
        /*002c*/ 	.word	0x00000000
.L_7:


//--------------------- .nv.info.triton_poi_fused_convolution_div_max_pool2d_with_indices_relu_sub_10 --------------------------
	.section	.nv.info.triton_poi_fused_convolution_div_max_pool2d_with_indices_relu_sub_10,"",@"SHT_CUDA_INFO"
	.sectionflags	@""
	.align	4


	//----- nvinfo : EIATTR_CUDA_API_VERSION
	.align		4
        /*0000*/ 	.byte	0x04, 0x37
        /*0002*/ 	.short	(.L_9 - .L_8)
.L_8:
        /*0004*/ 	.word	0x0000007c


	//----- nvinfo : EIATTR_KPARAM_INFO
	.align		4
.L_9:
        /*0008*/ 	.byte	0x04, 0x17
        /*000a*/ 	.short	(.L_11 - .L_10)
.L_10:
        /*000c*/ 	.word	0x00000000
        /*0010*/ 	.short	0x0004
        /*0012*/ 	.short	0x001c
        /*0014*/ 	.byte	0x00, 0xf0, 0x11, 0x00


	//----- nvinfo : EIATTR_KPARAM_INFO
	.align		4
.L_11:
        /*0018*/ 	.byte	0x04, 0x17
        /*001a*/ 	.short	(.L_13 - .L_12)
.L_12:
        /*001c*/ 	.word	0x00000000
        /*0020*/ 	.short	0x0003
        /*0022*/ 	.short	0x0018
        /*0024*/ 	.byte	0x00, 0xf0, 0x11, 0x00


	//----- nvinfo : EIATTR_KPARAM_INFO
	.align		4
.L_13:
        /*0028*/ 	.byte	0x04, 0x17
        /*002a*/ 	.short	(.L_15 - .L_14)
.L_14:
        /*002c*/ 	.word	0x00000000
        /*0030*/ 	.short	0x0002
        /*0032*/ 	.short	0x0010
        /*0034*/ 	.byte	0x00, 0xf4, 0x21, 0x00


	//----- nvinfo : EIATTR_KPARAM_INFO
	.align		4
.L_15:
        /*0038*/ 	.byte	0x04, 0x17
        /*003a*/ 	.short	(.L_17 - .L_16)
.L_16:
        /*003c*/ 	.word	0x00000000
        /*0040*/ 	.short	0x0001
        /*0042*/ 	.short	0x0008
        /*0044*/ 	.byte	0x00, 0xf4, 0x21, 0x00


	//----- nvinfo : EIATTR_KPARAM_INFO
	.align		4
.L_17:
        /*0048*/ 	.byte	0x04, 0x17
        /*004a*/ 	.short	(.L_19 - .L_18)
.L_18:
        /*004c*/ 	.word	0x00000000
        /*0050*/ 	.short	0x0000
        /*0052*/ 	.short	0x0000
        /*0054*/ 	.byte	0x00, 0xf4, 0x21, 0x00


	//----- nvinfo : EIATTR_SPARSE_MMA_MASK
	.align		4
.L_19:
        /*0058*/ 	.byte	0x03, 0x50
        /*005a*/ 	.short	0x0000


	//----- nvinfo : EIATTR_MAXREG_COUNT
	.align		4
        /*005c*/ 	.byte	0x03, 0x1b
        /*005e*/ 	.short	0x00ff


	//----- nvinfo : EIATTR_EXIT_INSTR_OFFSETS
	.align		4
        /*0060*/ 	.byte	0x04, 0x1c
        /*0062*/ 	.short	(.L_21 - .L_20)


	//   ....[0]....
.L_20:
        /*0064*/ 	.word	0x00000bf0


	//   ....[1]....
        /*0068*/ 	.word	0x00000c70


	//----- nvinfo : EIATTR_REQNTID
	.align		4
.L_21:
        /*006c*/ 	.byte	0x04, 0x10
        /*006e*/ 	.short	(.L_23 - .L_22)
.L_22:
        /*0070*/ 	.word	0x00000100
        /*0074*/ 	.word	0x00000001
        /*0078*/ 	.word	0x00000001


	//----- nvinfo : EIATTR_CBANK_PARAM_SIZE
	.align		4
.L_23:
        /*007c*/ 	.byte	0x03, 0x19
        /*007e*/ 	.short	0x0020


	//----- nvinfo : EIATTR_PARAM_CBANK
	.align		4
        /*0080*/ 	.byte	0x04, 0x0a
        /*0082*/ 	.short	(.L_25 - .L_24)
	.align		4
.L_24:
        /*0084*/ 	.word	index@(.nv.constant0.triton_poi_fused_convolution_div_max_pool2d_with_indices_relu_sub_10)
        /*0088*/ 	.short	0x0210
        /*008a*/ 	.short	0x0020


	//----- nvinfo : EIATTR_SW_WAR
	.align		4
.L_25:
        /*008c*/ 	.byte	0x04, 0x36
        /*008e*/ 	.short	(.L_27 - .L_26)
.L_26:
        /*0090*/ 	.word	0x00000008
.L_27:


//--------------------- .nv.callgraph             --------------------------
	.section	.nv.callgraph,"",@"SHT_CUDA_CALLGRAPH"
	.align	4
	.sectionentsize	8
	.align		4
        /*0000*/ 	.word	0x00000000
	.align		4
        /*0004*/ 	.word	0xffffffff
	.align		4
        /*0008*/ 	.word	0x00000000
	.align		4
        /*000c*/ 	.word	0xfffffffe
	.align		4
        /*0010*/ 	.word	0x00000000
	.align		4
        /*0014*/ 	.word	0xfffffffd
	.align		4
        /*0018*/ 	.word	0x00000000
	.align		4
        /*001c*/ 	.word	0xfffffffc


//--------------------- .text.triton_poi_fused_convolution_div_max_pool2d_with_indices_relu_sub_10 --------------------------
	.section	.text.triton_poi_fused_convolution_div_max_pool2d_with_indices_relu_sub_10,"ax",@progbits
	.sectionflags	@"SHF_BARRIERS=1"
	.align	128
        .global         triton_poi_fused_convolution_div_max_pool2d_with_indices_relu_sub_10
        .type           triton_poi_fused_convolution_div_max_pool2d_with_indices_relu_sub_10,@function
        .size           triton_poi_fused_convolution_div_max_pool2d_with_indices_relu_sub_10,(.L_x_1 - triton_poi_fused_convolution_div_max_pool2d_with_indices_relu_sub_10)
        .other          triton_poi_fused_convolution_div_max_pool2d_with_indices_relu_sub_10,@"STO_CUDA_ENTRY STV_DEFAULT"
triton_poi_fused_convolution_div_max_pool2d_with_indices_relu_sub_10:
.text.triton_poi_fused_convolution_div_max_pool2d_with_indices_relu_sub_10:
[----:B------:R-:W0:Y:S01]  /*0000*/  LDC R1, c[0x0][0x28] ;  /* 0x00000a00ff017b82 */ /* 0x000e220000000800 */
[----:B------:R-:W1:Y:S07]  /*0010*/  S2R R2, SR_CTAID.Y ;  /* 0x0000000000027919 */ /* 0x000e6e0000002600 */
[----:B------:R-:W2:Y:S01]  /*0020*/  LDC.64 R28, c[0x0][0x210] ;  /* 0x00008400ff1c7b82 */ /* 0x000ea20000000a00 */
[----:B------:R-:W-:Y:S01]  /*0030*/  ULDC.64 UR6, c[0x0][0x208] ;  /* 0x0000820000067ab9 */ /* 0x000fe20000000a00 */
[----:B------:R-:W-:Y:S01]  /*0040*/  CS2R R4, SRZ ;  /* 0x0000000000047805 */ /* 0x000fe2000001ff00 */
[----:B------:R-:W3:Y:S01]  /*0050*/  S2R R7, SR_TID.X ;  /* 0x0000000000077919 */ /* 0x000ee20000002100 */
[----:B------:R-:W4:Y:S04]  /*0060*/  S2R R9, SR_CTAID.X ;  /* 0x0000000000097919 */ /* 0x000f280000002500 */
[----:B------:R-:W5:Y:S01]  /*0070*/  LDC.64 R26, c[0x0][0x218] ;  /* 0x00008600ff1a7b82 */ /* 0x000f620000000a00 */
[----:B-1----:R-:W-:-:S02]  /*0080*/  IMAD.SHL.U32 R2, R2, 0x40, RZ ;  /* 0x0000004002027824 */ /* 0x002fc400078e00ff */
[----:B---3--:R-:W-:Y:S01]  /*0090*/  IMAD.SHL.U32 R3, R7, 0x4, RZ ;  /* 0x0000000407037824 */ /* 0x008fe200078e00ff */
[----:B------:R-:W-:Y:S02]  /*00a0*/  SHF.R.U32.HI R23, RZ, 0x4, R7 ;  /* 0x00000004ff177819 */ /* 0x000fe40000011607 */
[----:B------:R-:W-:Y:S02]  /*00b0*/  CS2R R6, SRZ ;  /* 0x0000000000067805 */ /* 0x000fe4000001ff00 */
[----:B------:R-:W-:Y:S02]  /*00c0*/  LOP3.LUT R21, R2, 0x3c, R3, 0xf8, !PT ;  /* 0x0000003c02157812 */ /* 0x000fe400078ef803 */
[----:B------:R-:W-:Y:S02]  /*00d0*/  SGXT.U32 R23, R23, 0x4 ;  /* 0x000000041717781a */ /* 0x000fe40000000000 */
[----:B------:R-:W-:Y:S02]  /*00e0*/  SHF.R.S32.HI R0, RZ, 0x1f, R21 ;  /* 0x0000001fff007819 */ /* 0x000fe40000011415 */
[----:B------:R-:W-:-:S02]  /*00f0*/  ISETP.GE.AND P4, PT, R21, 0x200, PT ;  /* 0x000002001500780c */ /* 0x000fc40003f86270 */
[----:B------:R-:W-:-:S04]  /*0100*/  LEA.HI R8, R0, R21, RZ, 0x7 ;  /* 0x0000001500087211 */ /* 0x000fc800078f38ff */
[C---:B------:R-:W-:Y:S01]  /*0110*/  LOP3.LUT R0, R8.reuse, 0xffffff80, RZ, 0xc0, !PT ;  /* 0xffffff8008007812 */ /* 0x040fe200078ec0ff */
[----:B------:R-:W-:-:S04]  /*0120*/  IMAD.SHL.U32 R10, R8, 0x400, RZ ;  /* 0x00000400080a7824 */ /* 0x000fc800078e00ff */
[----:B------:R-:W-:Y:S01]  /*0130*/  IMAD.IADD R21, R21, 0x1, -R0 ;  /* 0x0000000115157824 */ /* 0x000fe200078e0a00 */
[----:B------:R-:W-:Y:S01]  /*0140*/  LOP3.LUT R14, R10, 0xfffe0000, RZ, 0xc0, !PT ;  /* 0xfffe00000a0e7812 */ /* 0x000fe200078ec0ff */
[----:B----4-:R-:W-:Y:S01]  /*0150*/  IMAD.SHL.U32 R0, R9, 0x40, RZ ;  /* 0x0000004009007824 */ /* 0x010fe200078e00ff */
[----:B------:R-:W-:-:S03]  /*0160*/  CS2R R8, SRZ ;  /* 0x0000000000087805 */ /* 0x000fc6000001ff00 */
[----:B------:R-:W-:Y:S01]  /*0170*/  IMAD.IADD R14, R21, 0x1, R14 ;  /* 0x00000001150e7824 */ /* 0x000fe200078e020e */
[----:B------:R-:W-:Y:S02]  /*0180*/  LOP3.LUT R12, R0, 0x10, R23, 0xfe, !PT ;  /* 0x00000010000c7812 */ /* 0x000fe400078efe17 */
[----:B------:R-:W-:Y:S02]  /*0190*/  LOP3.LUT R11, R0, R23, RZ, 0xfc, !PT ;  /* 0x00000017000b7212 */ /* 0x000fe400078efcff */
[C---:B------:R-:W-:Y:S01]  /*01a0*/  ISETP.LT.AND P1, PT, R12.reuse, 0x400, !P4 ;  /* 0x000004000c00780c */ /* 0x040fe20006721270 */
[--C-:B------:R-:W-:Y:S01]  /*01b0*/  IMAD R25, R12, 0x80, R14.reuse ;  /* 0x000000800c197824 */ /* 0x100fe200078e020e */
[----:B------:R-:W-:Y:S01]  /*01c0*/  LOP3.LUT R13, R0, 0x20, R23, 0xfe, !PT ;  /* 0x00000020000d7812 */ /* 0x000fe200078efe17 */
[C---:B------:R-:W-:Y:S01]  /*01d0*/  IMAD R19, R11.reuse, 0x80, R14 ;  /* 0x000000800b137824 */ /* 0x040fe200078e020e */
[----:B------:R-:W-:Y:S02]  /*01e0*/  ISETP.LT.AND P0, PT, R11, 0x400, !P4 ;  /* 0x000004000b00780c */ /* 0x000fe40006701270 */
[----:B------:R-:W-:-:S02]  /*01f0*/  CS2R R10, SRZ ;  /* 0x00000000000a7805 */ /* 0x000fc4000001ff00 */
[----:B------:R-:W-:Y:S01]  /*0200*/  ISETP.LT.AND P2, PT, R13, 0x400, !P4 ;  /* 0x000004000d00780c */ /* 0x000fe20006741270 */
[----:B--2---:R-:W-:Y:S01]  /*0210*/  IMAD.WIDE R24, R25, 0x4, R28 ;  /* 0x0000000419187825 */ /* 0x004fe200078e021c */
[----:B------:R-:W-:-:S03]  /*0220*/  LOP3.LUT R12, R0, 0x30, R23, 0xfe, !PT ;  /* 0x00000030000c7812 */ /* 0x000fc600078efe17 */
[--C-:B------:R-:W-:Y:S01]  /*0230*/  IMAD R17, R13, 0x80, R14.reuse ;  /* 0x000000800d117824 */ /* 0x100fe200078e020e */
[C---:B------:R-:W-:Y:S01]  /*0240*/  ISETP.LT.AND P3, PT, R12.reuse, 0x400, !P4 ;  /* 0x000004000c00780c */ /* 0x040fe20006761270 */
[----:B------:R-:W-:Y:S01]  /*0250*/  IMAD R16, R12, 0x80, R14 ;  /* 0x000000800c107824 */ /* 0x000fe200078e020e */
[----:B------:R1:W2:Y:S01]  /*0260*/  @P1 LDG.E.EL.128 R8, desc[UR6][R24.64] ;  /* 0x0000000618081981 */ /* 0x0002a2000c2e1d00 */
[----:B------:R-:W-:Y:S02]  /*0270*/  CS2R R12, SRZ ;  /* 0x00000000000c7805 */ /* 0x000fe4000001ff00 */
[----:B------:R-:W-:Y:S02]  /*0280*/  CS2R R14, SRZ ;  /* 0x00000000000e7805 */ /* 0x000fe4000001ff00 */
[----:B------:R-:W-:Y:S01]  /*0290*/  LOP3.LUT R0, R0, 0x3c, R3, 0xf8, !PT ;  /* 0x0000003c00007812 */ /* 0x000fe200078ef803 */
[----:B-----5:R-:W-:-:S04]  /*02a0*/  IMAD.WIDE R26, R21, 0x4, R26 ;  /* 0x00000004151a7825 */ /* 0x020fc800078e021a */
[----:B------:R-:W-:-:S04]  /*02b0*/  IMAD.WIDE R18, R19, 0x4, R28 ;  /* 0x0000000413127825 */ /* 0x000fc800078e021c */
[--C-:B-1----:R-:W-:Y:S01]  /*02c0*/  IMAD.WIDE R24, R17, 0x4, R28.reuse ;  /* 0x0000000411187825 */ /* 0x102fe200078e021c */
[----:B------:R-:W-:Y:S02]  /*02d0*/  LOP3.LUT R3, R2, 0x20, R23, 0xfe, !PT ;  /* 0x0000002002037812 */ /* 0x000fe400078efe17 */
[----:B------:R-:W-:Y:S01]  /*02e0*/  CS2R R20, SRZ ;  /* 0x0000000000147805 */ /* 0x000fe2000001ff00 */
[----:B------:R-:W3:Y:S04]  /*02f0*/  @P0 LDG.E.EL.128 R4, desc[UR6][R18.64] ;  /* 0x0000000612040981 */ /* 0x000ee8000c2e1d00 */
[----:B------:R1:W4:Y:S01]  /*0300*/  @P2 LDG.E.EL.128 R12, desc[UR6][R24.64] ;  /* 0x00000006180c2981 */ /* 0x000322000c2e1d00 */
[----:B------:R-:W-:Y:S01]  /*0310*/  IMAD.WIDE R28, R16, 0x4, R28 ;  /* 0x00000004101c7825 */ /* 0x000fe200078e021c */
[----:B------:R-:W-:-:S02]  /*0320*/  CS2R R16, SRZ ;  /* 0x0000000000107805 */ /* 0x000fc4000001ff00 */
[----:B-1----:R-:W-:Y:S02]  /*0330*/  LOP3.LUT R25, R2, R23, RZ, 0xfc, !PT ;  /* 0x0000001702197212 */ /* 0x002fe400078efcff */
[----:B------:R-:W-:Y:S02]  /*0340*/  LOP3.LUT R24, R2, 0x10, R23, 0xfe, !PT ;  /* 0x0000001002187812 */ /* 0x000fe400078efe17 */
[----:B------:R-:W-:Y:S02]  /*0350*/  LOP3.LUT R2, R2, 0x30, R23, 0xfe, !PT ;  /* 0x0000003002027812 */ /* 0x000fe400078efe17 */
[----:B------:R-:W-:Y:S02]  /*0360*/  CS2R R22, SRZ ;  /* 0x0000000000167805 */ /* 0x000fe4000001ff00 */
[----:B------:R-:W-:-:S04]  /*0370*/  CS2R R18, SRZ ;  /* 0x0000000000127805 */ /* 0x000fc8000001ff00 */
[----:B------:R-:W2:Y:S04]  /*0380*/  @!P4 LDG.E.EL.128 R20, desc[UR6][R26.64] ;  /* 0x000000061a14c981 */ /* 0x000ea8000c2e1d00 */
[----:B------:R1:W5:Y:S02]  /*0390*/  @P3 LDG.E.EL.128 R16, desc[UR6][R28.64] ;  /* 0x000000061c103981 */ /* 0x000364000c2e1d00 */
[----:B-1----:R-:W1:Y:S01]  /*03a0*/  S2R R28, SR_TID.X ;  /* 0x00000000001c7919 */ /* 0x002e620000002100 */
[----:B------:R-:W1:Y:S01]  /*03b0*/  S2UR UR5, SR_CgaCtaId ;  /* 0x00000000000579c3 */ /* 0x000e620000008800 */
[----:B------:R-:W-:Y:S02]  /*03c0*/  UMOV UR4, 0x400 ;  /* 0x0000040000047882 */ /* 0x000fe40000000000 */
[----:B01----:R-:W-:Y:S01]  /*03d0*/  UPRMT UR4, UR5, 0x654, UR4 ;  /* 0x0000065405047896 */ /* 0x003fe20008000004 */
[C---:B--2---:R-:W-:Y:S01]  /*03e0*/  FSETP.GEU.AND P6, PT, R20.reuse, -R8, PT ;  /* 0x800000081400720b */ /* 0x044fe20003fce000 */
[----:B------:R-:W-:Y:S01]  /*03f0*/  FADD R8, R20, R8 ;  /* 0x0000000814087221 */ /* 0x000fe20000000000 */
[C---:B------:R-:W-:Y:S01]  /*0400*/  FSETP.GEU.AND P5, PT, R21.reuse, -R9, PT ;  /* 0x800000091500720b */ /* 0x040fe20003fae000 */
[C---:B------:R-:W-:Y:S01]  /*0410*/  FADD R9, R21.reuse, R9 ;  /* 0x0000000915097221 */ /* 0x040fe20000000000 */
[C---:B----4-:R-:W-:Y:S01]  /*0420*/  FSETP.GEU.AND P2, PT, R21.reuse, -R13, PT ;  /* 0x8000000d1500720b */ /* 0x050fe20003f4e000 */
[C---:B------:R-:W-:Y:S01]  /*0430*/  FADD R13, R21.reuse, R13 ;  /* 0x0000000d150d7221 */ /* 0x040fe20000000000 */
[C---:B-----5:R-:W-:Y:S01]  /*0440*/  FSETP.GEU.AND P0, PT, R21.reuse, -R17, PT ;  /* 0x800000111500720b */ /* 0x060fe20003f0e000 */
[----:B------:R-:W-:Y:S01]  /*0450*/  FADD R17, R21, R17 ;  /* 0x0000001115117221 */ /* 0x000fe20000000000 */
[----:B------:R-:W-:-:S02]  /*0460*/  FSEL R8, R8, RZ, P6 ;  /* 0x000000ff08087208 */ /* 0x000fc40003000000 */
[C---:B---3--:R-:W-:Y:S01]  /*0470*/  FSETP.GEU.AND P6, PT, R21.reuse, -R5, PT ;  /* 0x800000051500720b */ /* 0x048fe20003fce000 */
[----:B------:R-:W-:Y:S01]  /*0480*/  FADD R21, R21, R5 ;  /* 0x0000000515157221 */ /* 0x000fe20000000000 */
[C---:B------:R-:W-:Y:S01]  /*0490*/  FSETP.GEU.AND P3, PT, R20.reuse, -R12, PT ;  /* 0x8000000c1400720b */ /* 0x040fe20003f6e000 */
[C---:B------:R-:W-:Y:S01]  /*04a0*/  FADD R12, R20.reuse, R12 ;  /* 0x0000000c140c7221 */ /* 0x040fe20000000000 */
[C---:B------:R-:W-:Y:S01]  /*04b0*/  FSETP.GEU.AND P1, PT, R20.reuse, -R16, PT ;  /* 0x800000101400720b */ /* 0x040fe20003f2e000 */
[C---:B------:R-:W-:Y:S01]  /*04c0*/  FADD R16, R20.reuse, R16 ;  /* 0x0000001014107221 */ /* 0x040fe20000000000 */
[C---:B------:R-:W-:Y:S01]  /*04d0*/  FSETP.GEU.AND P4, PT, R20.reuse, -R4, PT ;  /* 0x800000041400720b */ /* 0x040fe20003f8e000 */
[----:B------:R-:W-:Y:S01]  /*04e0*/  FADD R4, R20, R4 ;  /* 0x0000000414047221 */ /* 0x000fe20000000000 */
[----:B------:R-:W-:Y:S01]  /*04f0*/  IMAD.SHL.U32 R5, R28, 0x100, RZ ;  /* 0x000001001c057824 */ /* 0x000fe200078e00ff */
[----:B------:R-:W-:-:S04]  /*0500*/  SHF.R.U32.HI R20, RZ, 0x4, R28 ;  /* 0x00000004ff147819 */ /* 0x000fc8000001161c */
[----:B------:R-:W-:Y:S02]  /*0510*/  SGXT.U32 R20, R20, 0x4 ;  /* 0x000000041414781a */ /* 0x000fe40000000000 */
[----:B------:R-:W-:-:S04]  /*0520*/  LOP3.LUT R5, R5, 0xf00, RZ, 0xc0, !PT ;  /* 0x00000f0005057812 */ /* 0x000fc800078ec0ff */
[C---:B------:R-:W-:Y:S02]  /*0530*/  LOP3.LUT R26, R5.reuse, R20, RZ, 0xfc, !PT ;  /* 0x00000014051a7212 */ /* 0x040fe400078efcff */
[----:B------:R-:W-:Y:S02]  /*0540*/  LOP3.LUT R20, R5, 0x40, RZ, 0xfc, !PT ;  /* 0x0000004005147812 */ /* 0x000fe400078efcff */
[----:B------:R-:W-:Y:S02]  /*0550*/  FSEL R27, R21, RZ, P6 ;  /* 0x000000ff151b7208 */ /* 0x000fe40003000000 */
[----:B------:R-:W-:Y:S02]  /*0560*/  FSEL R12, R12, RZ, P3 ;  /* 0x000000ff0c0c7208 */ /* 0x000fe40001800000 */
[----:B------:R-:W-:Y:S02]  /*0570*/  FSEL R4, R4, RZ, P4 ;  /* 0x000000ff04047208 */ /* 0x000fe40002000000 */
[----:B------:R-:W-:-:S02]  /*0580*/  FSEL R9, R9, RZ, P5 ;  /* 0x000000ff09097208 */ /* 0x000fc40002800000 */
[C---:B------:R-:W-:Y:S02]  /*0590*/  LEA.HI R21, R5.reuse, UR4, RZ, 0x1c ;  /* 0x0000000405157c11 */ /* 0x040fe4000f8fe0ff */
[----:B------:R-:W-:Y:S02]  /*05a0*/  LEA.HI R29, R20, UR4, RZ, 0x1c ;  /* 0x00000004141d7c11 */ /* 0x000fe4000f8fe0ff */
[C---:B------:R-:W-:Y:S01]  /*05b0*/  FSETP.GEU.AND P3, PT, R22.reuse, -R10, PT ;  /* 0x8000000a1600720b */ /* 0x040fe20003f6e000 */
[C---:B------:R-:W-:Y:S01]  /*05c0*/  FADD R10, R22.reuse, R10 ;  /* 0x0000000a160a7221 */ /* 0x040fe20000000000 */
[C---:B------:R-:W-:Y:S01]  /*05d0*/  FSETP.GEU.AND P4, PT, R22.reuse, -R14, PT ;  /* 0x8000000e1600720b */ /* 0x040fe20003f8e000 */
[C---:B------:R-:W-:Y:S01]  /*05e0*/  FADD R14, R22.reuse, R14 ;  /* 0x0000000e160e7221 */ /* 0x040fe20000000000 */
[C---:B------:R-:W-:Y:S01]  /*05f0*/  FSETP.GEU.AND P5, PT, R22.reuse, -R18, PT ;  /* 0x800000121600720b */ /* 0x040fe20003fae000 */
[C---:B------:R-:W-:Y:S01]  /*0600*/  FADD R18, R22.reuse, R18 ;  /* 0x0000001216127221 */ /* 0x040fe20000000000 */
[C---:B------:R-:W-:Y:S01]  /*0610*/  FSETP.GEU.AND P6, PT, R22.reuse, -R6, PT ;  /* 0x800000061600720b */ /* 0x040fe20003fce000 */
[----:B------:R-:W-:Y:S01]  /*0620*/  FADD R6, R22, R6 ;  /* 0x0000000616067221 */ /* 0x000fe20000000000 */
[----:B------:R-:W-:Y:S01]  /*0630*/  LOP3.LUT R22, R5, 0x80, RZ, 0xfc, !PT ;  /* 0x0000008005167812 */ /* 0x000fe200078efcff */
[----:B------:R-:W-:-:S02]  /*0640*/  IMAD R21, R26, 0x4, R21 ;  /* 0x000000041a157824 */ /* 0x000fc400078e0215 */
[----:B------:R-:W-:Y:S01]  /*0650*/  IMAD R20, R26, 0x4, R29 ;  /* 0x000000041a147824 */ /* 0x000fe200078e021d */
[----:B------:R-:W-:Y:S02]  /*0660*/  LOP3.LUT R29, R5, 0xc0, RZ, 0xfc, !PT ;  /* 0x000000c0051d7812 */ /* 0x000fe400078efcff */
[----:B------:R-:W-:Y:S01]  /*0670*/  LEA.HI R5, R22, UR4, RZ, 0x1c ;  /* 0x0000000416057c11 */ /* 0x000fe2000f8fe0ff */
[----:B------:R-:W-:Y:S01]  /*0680*/  STS [R21], R4 ;  /* 0x0000000415007388 */ /* 0x000fe20000000800 */
[----:B------:R-:W-:Y:S02]  /*0690*/  FSEL R13, R13, RZ, P2 ;  /* 0x000000ff0d0d7208 */ /* 0x000fe40001000000 */
[----:B------:R-:W-:Y:S01]  /*06a0*/  FSETP.GEU.AND P2, PT, R23, -R7, PT ;  /* 0x800000071700720b */ /* 0x000fe20003f4e000 */
[----:B------:R0:W-:Y:S01]  /*06b0*/  STS [R20+0x100], R27 ;  /* 0x0001001b14007388 */ /* 0x0001e20000000800 */
[----:B------:R-:W-:Y:S01]  /*06c0*/  LEA.HI R29, R29, UR4, RZ, 0x1c ;  /* 0x000000041d1d7c11 */ /* 0x000fe2000f8fe0ff */
[----:B------:R-:W-:Y:S01]  /*06d0*/  FADD R7, R23, R7 ;  /* 0x0000000717077221 */ /* 0x000fe20000000000 */
[----:B------:R-:W-:Y:S01]  /*06e0*/  IMAD R22, R26, 0x4, R5 ;  /* 0x000000041a167824 */ /* 0x000fe200078e0205 */
[----:B------:R-:W-:-:S02]  /*06f0*/  FSEL R5, R10, RZ, P3 ;  /* 0x000000ff0a057208 */ /* 0x000fc40001800000 */
[C---:B------:R-:W-:Y:S01]  /*0700*/  FSETP.GEU.AND P3, PT, R23.reuse, -R11, PT ;  /* 0x8000000b1700720b */ /* 0x040fe20003f6e000 */
[----:B------:R-:W-:Y:S01]  /*0710*/  FADD R11, R23, R11 ;  /* 0x0000000b170b7221 */ /* 0x000fe20000000000 */
[----:B0-----:R-:W-:Y:S01]  /*0720*/  FSEL R27, R6, RZ, P6 ;  /* 0x000000ff061b7208 */ /* 0x001fe20003000000 */
[----:B------:R-:W-:Y:S01]  /*0730*/  IMAD.SHL.U32 R6, R28, 0x4, RZ ;  /* 0x000000041c067824 */ /* 0x000fe200078e00ff */
[----:B------:R-:W-:Y:S01]  /*0740*/  FSEL R7, R7, RZ, P2 ;  /* 0x000000ff07077208 */ /* 0x000fe20001000000 */
[----:B------:R-:W-:Y:S01]  /*0750*/  IMAD R26, R26, 0x4, R29 ;  /* 0x000000041a1a7824 */ /* 0x000fe200078e021d */
[----:B------:R-:W-:Y:S02]  /*0760*/  FSEL R4, R16, RZ, P1 ;  /* 0x000000ff10047208 */ /* 0x000fe40000800000 */
[C---:B------:R-:W-:Y:S01]  /*0770*/  FSETP.GEU.AND P6, PT, R23.reuse, -R15, PT ;  /* 0x8000000f1700720b */ /* 0x040fe20003fce000 */
[----:B------:R-:W-:Y:S01]  /*0780*/  FADD R15, R23, R15 ;  /* 0x0000000f170f7221 */ /* 0x000fe20000000000 */
[----:B------:R-:W-:Y:S01]  /*0790*/  LOP3.LUT R16, R6, 0x3fc, RZ, 0xc0, !PT ;  /* 0x000003fc06107812 */ /* 0x000fe200078ec0ff */
[----:B------:R-:W-:Y:S01]  /*07a0*/  STS [R22+0x200], R27 ;  /* 0x0002001b16007388 */ /* 0x000fe20000000800 */
[----:B------:R-:W-:-:S02]  /*07b0*/  FSEL R11, R11, RZ, P3 ;  /* 0x000000ff0b0b7208 */ /* 0x000fc40001800000 */
[C---:B------:R-:W-:Y:S01]  /*07c0*/  FSETP.GEU.AND P2, PT, R23.reuse, -R19, PT ;  /* 0x800000131700720b */ /* 0x040fe20003f4e000 */
[----:B------:R0:W-:Y:S01]  /*07d0*/  STS [R26+0x300], R7 ;  /* 0x000300071a007388 */ /* 0x0001e20000000800 */
[----:B------:R-:W-:Y:S01]  /*07e0*/  FADD R19, R23, R19 ;  /* 0x0000001317137221 */ /* 0x000fe20000000000 */
[----:B------:R-:W-:Y:S02]  /*07f0*/  FSEL R23, R14, RZ, P4 ;  /* 0x000000ff0e177208 */ /* 0x000fe40002000000 */
[----:B------:R1:W-:Y:S01]  /*0800*/  STS [R21+0x40], R8 ;  /* 0x0000400815007388 */ /* 0x0003e20000000800 */
[----:B------:R-:W-:-:S03]  /*0810*/  FSEL R15, R15, RZ, P6 ;  /* 0x000000ff0f0f7208 */ /* 0x000fc60003000000 */
[----:B------:R-:W-:Y:S01]  /*0820*/  STS [R20+0x140], R9 ;  /* 0x0001400914007388 */ /* 0x000fe20000000800 */
[----:B0-----:R-:W-:-:S03]  /*0830*/  LOP3.LUT R7, R16, 0x800, RZ, 0xfc, !PT ;  /* 0x0000080010077812 */ /* 0x001fc600078efcff */
[----:B------:R0:W-:Y:S01]  /*0840*/  STS [R22+0x240], R5 ;  /* 0x0002400516007388 */ /* 0x0001e20000000800 */
[----:B------:R-:W-:Y:S02]  /*0850*/  FSEL R17, R17, RZ, P0 ;  /* 0x000000ff11117208 */ /* 0x000fe40000000000 */
[----:B-1----:R-:W-:Y:S01]  /*0860*/  SHF.R.U32.HI R8, RZ, 0x4, R7 ;  /* 0x00000004ff087819 */ /* 0x002fe20000011607 */
[----:B------:R-:W-:Y:S01]  /*0870*/  STS [R26+0x340], R11 ;  /* 0x0003400b1a007388 */ /* 0x000fe20000000800 */
[----:B------:R-:W-:-:S03]  /*0880*/  FSEL R7, R18, RZ, P5 ;  /* 0x000000ff12077208 */ /* 0x000fc60002800000 */
[----:B------:R-:W-:Y:S01]  /*0890*/  STS [R21+0x80], R12 ;  /* 0x0000800c15007388 */ /* 0x000fe20000000800 */
[----:B------:R-:W-:-:S03]  /*08a0*/  FSEL R19, R19, RZ, P2 ;  /* 0x000000ff13137208 */ /* 0x000fc60001000000 */
[----:B------:R-:W-:Y:S04]  /*08b0*/  STS [R20+0x180], R13 ;  /* 0x0001800d14007388 */ /* 0x000fe80000000800 */
[----:B------:R-:W-:Y:S04]  /*08c0*/  STS [R22+0x280], R23 ;  /* 0x0002801716007388 */ /* 0x000fe80000000800 */
[----:B------:R-:W-:Y:S04]  /*08d0*/  STS [R26+0x380], R15 ;  /* 0x0003800f1a007388 */ /* 0x000fe80000000800 */
[----:B------:R-:W-:Y:S04]  /*08e0*/  STS [R21+0xc0], R4 ;  /* 0x0000c00415007388 */ /* 0x000fe80000000800 */
[----:B------:R-:W-:Y:S04]  /*08f0*/  STS [R20+0x1c0], R17 ;  /* 0x0001c01114007388 */ /* 0x000fe80000000800 */
[----:B------:R-:W-:Y:S04]  /*0900*/  STS [R22+0x2c0], R7 ;  /* 0x0002c00716007388 */ /* 0x000fe80000000800 */
[----:B------:R1:W-:Y:S01]  /*0910*/  STS [R26+0x3c0], R19 ;  /* 0x0003c0131a007388 */ /* 0x0003e20000000800 */
[----:B0-----:R-:W-:-:S02]  /*0920*/  LOP3.LUT R5, R16, 0x400, RZ, 0xfc, !PT ;  /* 0x0000040010057812 */ /* 0x001fc400078efcff */
[----:B------:R-:W-:Y:S02]  /*0930*/  SHF.R.U32.HI R28, RZ, 0x2, R28 ;  /* 0x00000002ff1c7819 */ /* 0x000fe4000001161c */
[----:B------:R-:W-:Y:S02]  /*0940*/  SHF.R.U32.HI R6, RZ, 0x4, R5 ;  /* 0x00000004ff067819 */ /* 0x000fe40000011605 */
[----:B------:R-:W-:Y:S02]  /*0950*/  LOP3.LUT R28, R28, 0x3c, RZ, 0xc0, !PT ;  /* 0x0000003c1c1c7812 */ /* 0x000fe400078ec0ff */
[----:B------:R-:W-:Y:S01]  /*0960*/  LOP3.LUT R6, R6, 0x7c, RZ, 0xc0, !PT ;  /* 0x0000007c06067812 */ /* 0x000fe200078ec0ff */
[----:B-1----:R-:W0:Y:S01]  /*0970*/  LDC.64 R18, c[0x0][0x220] ;  /* 0x00008800ff127b82 */ /* 0x002e220000000a00 */
[----:B------:R-:W-:Y:S01]  /*0980*/  LOP3.LUT R8, R8, 0xbc, RZ, 0xc0, !PT ;  /* 0x000000bc08087812 */ /* 0x000fe200078ec0ff */
[----:B------:R-:W-:Y:S02]  /*0990*/  VIADD R5, R28, UR4 ;  /* 0x000000041c057c36 */ /* 0x000fe40008000000 */
[----:B------:R-:W-:-:S02]  /*09a0*/  VIADD R9, R6, UR4 ;  /* 0x0000000406097c36 */ /* 0x000fc40008000000 */
[----:B------:R-:W-:Y:S02]  /*09b0*/  VIADD R11, R8, UR4 ;  /* 0x00000004080b7c36 */ /* 0x000fe40008000000 */
[C---:B------:R-:W-:Y:S01]  /*09c0*/  IMAD R17, R16.reuse, 0x4, R5 ;  /* 0x0000000410117824 */ /* 0x040fe200078e0205 */
[----:B------:R-:W-:Y:S01]  /*09d0*/  BAR.SYNC.DEFER_BLOCKING 0x0 ;  /* 0x0000000000007b1d */ /* 0x000fe20000010000 */
[C---:B------:R-:W-:Y:S02]  /*09e0*/  IMAD R20, R16.reuse, 0x4, R9 ;  /* 0x0000000410147824 */ /* 0x040fe400078e0209 */
[----:B------:R-:W-:-:S03]  /*09f0*/  IMAD R27, R16, 0x4, R11 ;  /* 0x00000004101b7824 */ /* 0x000fc600078e020b */
[----:B------:R-:W-:Y:S04]  /*0a00*/  LDS R4, [R17] ;  /* 0x0000000011047984 */ /* 0x000fe80000000800 */
[----:B------:R-:W-:Y:S04]  /*0a10*/  LDS R5, [R17+0x4] ;  /* 0x0000040011057984 */ /* 0x000fe80000000800 */
[----:B------:R-:W-:Y:S04]  /*0a20*/  LDS R6, [R17+0x8] ;  /* 0x0000080011067984 */ /* 0x000fe80000000800 */
[----:B------:R1:W2:Y:S04]  /*0a30*/  LDS R7, [R17+0xc] ;  /* 0x00000c0011077984 */ /* 0x0002a80000000800 */
[----:B------:R-:W-:Y:S04]  /*0a40*/  LDS R8, [R20+0x1000] ;  /* 0x0010000014087984 */ /* 0x000fe80000000800 */
[----:B------:R-:W-:Y:S04]  /*0a50*/  LDS R9, [R20+0x1004] ;  /* 0x0010040014097984 */ /* 0x000fe80000000800 */
[----:B------:R-:W-:Y:S04]  /*0a60*/  LDS R10, [R20+0x1008] ;  /* 0x00100800140a7984 */ /* 0x000fe80000000800 */
[----:B------:R0:W3:Y:S04]  /*0a70*/  LDS R11, [R20+0x100c] ;  /* 0x00100c00140b7984 */ /* 0x0000e80000000800 */
[----:B------:R-:W-:Y:S04]  /*0a80*/  LDS R12, [R27+0x2000] ;  /* 0x002000001b0c7984 */ /* 0x000fe80000000800 */
[----:B------:R-:W-:Y:S04]  /*0a90*/  LDS R13, [R27+0x2004] ;  /* 0x002004001b0d7984 */ /* 0x000fe80000000800 */
[----:B------:R-:W-:Y:S04]  /*0aa0*/  LDS R14, [R27+0x2008] ;  /* 0x002008001b0e7984 */ /* 0x000fe80000000800 */
[----:B------:R-:W4:Y:S01]  /*0ab0*/  LDS R15, [R27+0x200c] ;  /* 0x00200c001b0f7984 */ /* 0x000f220000000800 */
[----:B------:R-:W-:-:S02]  /*0ac0*/  ISETP.GE.AND P0, PT, R0, 0x400, PT ;  /* 0x000004000000780c */ /* 0x000fc40003f06270 */
[----:B-1----:R-:W-:Y:S02]  /*0ad0*/  LOP3.LUT R17, R16, 0xc00, RZ, 0xfc, !PT ;  /* 0x00000c0010117812 */ /* 0x002fe400078efcff */
[----:B------:R-:W-:Y:S02]  /*0ae0*/  ISETP.LT.AND P1, PT, R25, 0x200, !P0 ;  /* 0x000002001900780c */ /* 0x000fe40004721270 */
[----:B------:R-:W-:Y:S02]  /*0af0*/  ISETP.LT.AND P2, PT, R24, 0x200, !P0 ;  /* 0x000002001800780c */ /* 0x000fe40004741270 */
[----:B------:R-:W-:Y:S01]  /*0b00*/  ISETP.LT.AND P3, PT, R3, 0x200, !P0 ;  /* 0x000002000300780c */ /* 0x000fe20004761270 */
[--C-:B------:R-:W-:Y:S01]  /*0b10*/  IMAD R21, R25, 0x400, R0.reuse ;  /* 0x0000040019157824 */ /* 0x100fe200078e0200 */
[----:B------:R-:W-:Y:S01]  /*0b20*/  ISETP.LT.AND P0, PT, R2, 0x200, !P0 ;  /* 0x000002000200780c */ /* 0x000fe20004701270 */
[--C-:B------:R-:W-:Y:S01]  /*0b30*/  IMAD R23, R24, 0x400, R0.reuse ;  /* 0x0000040018177824 */ /* 0x100fe200078e0200 */
[----:B------:R-:W-:Y:S01]  /*0b40*/  SHF.R.U32.HI R17, RZ, 0x4, R17 ;  /* 0x00000004ff117819 */ /* 0x000fe20000011611 */
[----:B------:R-:W-:-:S02]  /*0b50*/  IMAD R25, R3, 0x400, R0 ;  /* 0x0000040003197824 */ /* 0x000fc400078e0200 */
[----:B0-----:R-:W-:Y:S01]  /*0b60*/  IMAD.WIDE R20, R21, 0x4, R18 ;  /* 0x0000000415147825 */ /* 0x001fe200078e0212 */
[----:B------:R-:W-:-:S03]  /*0b70*/  LOP3.LUT R17, R17, 0xfc, RZ, 0xc0, !PT ;  /* 0x000000fc11117812 */ /* 0x000fc600078ec0ff */
[--C-:B------:R-:W-:Y:S01]  /*0b80*/  IMAD.WIDE R22, R23, 0x4, R18.reuse ;  /* 0x0000000417167825 */ /* 0x100fe200078e0212 */
[----:B--2---:R0:W-:Y:S03]  /*0b90*/  @P1 STG.E.128 desc[UR6][R20.64], R4 ;  /* 0x0000000414001986 */ /* 0x0041e6000c101d06 */
[----:B------:R-:W-:Y:S01]  /*0ba0*/  IMAD.WIDE R24, R25, 0x4, R18 ;  /* 0x0000000419187825 */ /* 0x000fe200078e0212 */
[----:B---3--:R0:W-:Y:S03]  /*0bb0*/  @P2 STG.E.128 desc[UR6][R22.64], R8 ;  /* 0x0000000816002986 */ /* 0x0081e6000c101d06 */
[----:B------:R-:W-:-:S04]  /*0bc0*/  VIADD R17, R17, UR4 ;  /* 0x0000000411117c36 */ /* 0x000fc80008000000 */
[----:B------:R-:W-:Y:S01]  /*0bd0*/  IMAD R17, R16, 0x4, R17 ;  /* 0x0000000410117824 */ /* 0x000fe200078e0211 */
[----:B----4-:R0:W-:Y:S02]  /*0be0*/  @P3 STG.E.128 desc[UR6][R24.64], R12 ;  /* 0x0000000c18003986 */ /* 0x0101e4000c101d06 */
[----:B0-----:R-:W-:Y:S05]  /*0bf0*/  @!P0 EXIT ;  /* 0x000000000000894d */ /* 0x001fea0003800000 */
[----:B0-----:R-:W-:Y:S01]  /*0c00*/  LDS R4, [R17+0x3000] ;  /* 0x0030000011047984 */ /* 0x001fe20000000800 */
[----:B------:R-:W-:-:S03]  /*0c10*/  IMAD R3, R2, 0x400, R0 ;  /* 0x0000040002037824 */ /* 0x000fc600078e0200 */
[----:B------:R-:W-:Y:S01]  /*0c20*/  LDS R5, [R17+0x3004] ;  /* 0x0030040011057984 */ /* 0x000fe20000000800 */
[----:B------:R-:W-:-:S03]  /*0c30*/  IMAD.WIDE R18, R3, 0x4, R18 ;  /* 0x0000000403127825 */ /* 0x000fc600078e0212 */
[----:B------:R-:W-:Y:S04]  /*0c40*/  LDS R6, [R17+0x3008] ;  /* 0x0030080011067984 */ /* 0x000fe80000000800 */
[----:B------:R-:W0:Y:S04]  /*0c50*/  LDS R7, [R17+0x300c] ;  /* 0x00300c0011077984 */ /* 0x000e280000000800 */
[----:B0-----:R-:W-:Y:S01]  /*0c60*/  STG.E.128 desc[UR6][R18.64], R4 ;  /* 0x0000000412007986 */ /* 0x001fe2000c101d06 */
[----:B------:R-:W-:Y:S05]  /*0c70*/  EXIT ;  /* 0x000000000000794d */ /* 0x000fea0003800000 */
.L_x_0:
[----:B------:R-:W-:-:S00]  /*0c80*/  BRA `(.L_x_0) ;  /* 0xfffffffc00fc7947 */ /* 0x000fc0000383ffff */
[----:B------:R-:W-:-:S00]  /*0c90*/  NOP ;  /* 0x0000000000007918 */ /* 0x000fc00000000000 */
        /* <DEDUP_REMOVED lines=14> */
.L_x_1:


//--------------------- .nv.shared.triton_poi_fused_convolution_div_max_pool2d_with_indices_relu_sub_10 --------------------------
	.section	.nv.shared.triton_poi_fused_convolution_div_max_pool2d_with_indices_relu_sub_10,"aw",@nobits
	.sectionflags	@""
	.align	16
	.zero		1024


//--------------------- .nv.constant0.triton_poi_fused_convolution_div_max_pool2d_with_indices_relu_sub_10 --------------------------
	.section	.nv.constant0.triton_poi_fused_convolution_div_max_pool2d_with_indices_relu_sub_10,"a",@progbits
	.sectionflags	@""
	.align	4
.nv.constant0.triton_poi_fused_convolution_div_max_pool2d_with_indices_relu_sub_10:
	.zero		560
